//
// Generated by NVIDIA NVVM Compiler
//
// Compiler Build ID: CL-36424714
// Cuda compilation tools, release 13.0, V13.0.88
// Based on NVVM 20.0.0
//

.version 9.0
.target sm_100
.address_size 64

	// .globl	_Z5helloPj

.visible .entry _Z5helloPj(
	.param .u64 .ptr .align 1 _Z5helloPj_param_0
)
{
	.reg .b32 	%r<7>;
	.reg .b64 	%rd<5>;

	ld.param.u64 	%rd1, [_Z5helloPj_param_0];
	cvta.to.global.u64 	%rd2, %rd1;
	mov.u32 	%r1, %ctaid.x;
	mov.u32 	%r2, %ntid.x;
	mov.u32 	%r3, %tid.x;
	mad.lo.s32 	%r4, %r1, %r2, %r3;
	mul.wide.u32 	%rd3, %r4, 4;
	add.s64 	%rd4, %rd2, %rd3;
	ld.global.u32 	%r5, [%rd4];
	add.s32 	%r6, %r5, 2;
	st.global.u32 	[%rd4], %r6;
	ret;

}


// ===== COMPILED SASS (sm_100) =====

	.target	sm_100

	.elftype	@"ET_EXEC"


//--------------------- .note.nv.tkinfo           --------------------------
	.section	.note.nv.tkinfo,"",@"SHT_NOTE"
	.sectionflags	@"SHF_NOTE_NV_TKINFO"
	.tkinfo
        /*0018*/ 	.word	0x00000002
        /*0030*/ 	.string	""
        /*0030*/ 	.string	"ptxas"
        /*0030*/ 	.string	"Cuda compilation tools, release 13.0, V13.0.88"
        /*0030*/ 	.string	"Build cuda_13.0.r13.0/compiler.36424714_0"
        /*0030*/ 	.string	"-arch sm_100 -m 64 "



//--------------------- .note.nv.cuinfo           --------------------------
	.section	.note.nv.cuinfo,"",@"SHT_NOTE"
	.sectionflags	@"SHF_NOTE_NV_CUINFO"
        /*0018*/ 	.short	0x0002
        /*001a*/ 	.short	0x0064
        /*001c*/ 	.short	0x0082
	.zero		2


//--------------------- .nv.info                  --------------------------
	.section	.nv.info,"",@"SHT_CUDA_INFO"
	.align	4


	//----- nvinfo : EIATTR_REGCOUNT
	.align		4
        /*0000*/ 	.byte	0x04, 0x2f
        /*0002*/ 	.short	(.L_1 - .L_0)
	.align		4
.L_0:
        /*0004*/ 	.word	index@(_Z5helloPj)
        /*0008*/ 	.word	0x00000008


	//----- nvinfo : EIATTR_FRAME_SIZE
	.align		4
.L_1:
        /*000c*/ 	.byte	0x04, 0x11
        /*000e*/ 	.short	(.L_3 - .L_2)
	.align		4
.L_2:
        /*0010*/ 	.word	index@(_Z5helloPj)
        /*0014*/ 	.word	0x00000000


	//----- nvinfo : EIATTR_MIN_STACK_SIZE
	.align		4
.L_3:
        /*0018*/ 	.byte	0x04, 0x12
        /*001a*/ 	.short	(.L_5 - .L_4)
	.align		4
.L_4:
        /*001c*/ 	.word	index@(_Z5helloPj)
        /*0020*/ 	.word	0x00000000
.L_5:


//--------------------- .nv.compat                --------------------------
	.section	.nv.compat,"",@"SHT_CUDA_COMPAT_INFO"
	.align	4
        /*0000*/ 	.byte	0x02, 0x09, 0x00, 0x00, 0x02, 0x02, 0x01, 0x00, 0x02, 0x05, 0x05, 0x00, 0x03, 0x07, 0x01, 0x01
        /*0010*/ 	.byte	0x02, 0x03, 0x00, 0x00, 0x02, 0x06, 0x01, 0x00, 0x04, 0x0b, 0x08, 0x00, 0x09, 0x00, 0x00, 0x00
        /*0020*/ 	.byte	0x00, 0x00, 0x00, 0x00


//--------------------- .nv.info._Z5helloPj       --------------------------
	.section	.nv.info._Z5helloPj,"",@"SHT_CUDA_INFO"
	.sectionflags	@""
	.align	4


	//----- nvinfo : EIATTR_CUDA_API_VERSION
	.align		4
        /*0000*/ 	.byte	0x04, 0x37
        /*0002*/ 	.short	(.L_7 - .L_6)
.L_6:
        /*0004*/ 	.word	0x00000082


	//----- nvinfo : EIATTR_KPARAM_INFO
	.align		4
.L_7:
        /*0008*/ 	.byte	0x04, 0x17
        /*000a*/ 	.short	(.L_9 - .L_8)
.L_8:
        /*000c*/ 	.word	0x00000000
        /*0010*/ 	.short	0x0000
        /*0012*/ 	.short	0x0000
        /*0014*/ 	.byte	0x00, 0xf5, 0x21, 0x00


	//----- nvinfo : EIATTR_SPARSE_MMA_MASK
	.align		4
.L_9:
        /*0018*/ 	.byte	0x03, 0x50
        /*001a*/ 	.short	0x0000


	//----- nvinfo : EIATTR_MAXREG_COUNT
	.align		4
        /*001c*/ 	.byte	0x03, 0x1b
        /*001e*/ 	.short	0x00ff


	//----- nvinfo : EIATTR_MERCURY_ISA_VERSION
	.align		4
        /*0020*/ 	.byte	0x03, 0x5f
        /*0022*/ 	.short	0x0101


	//----- nvinfo : EIATTR_VRC_CTA_INIT_COUNT
	.align		4
        /*0024*/ 	.byte	0x02, 0x4a
	.zero		1
	.zero		1


	//----- nvinfo : EIATTR_EXIT_INSTR_OFFSETS
	.align		4
        /*0028*/ 	.byte	0x04, 0x1c
        /*002a*/ 	.short	(.L_11 - .L_10)


	//   ....[0]....
.L_10:
        /*002c*/ 	.word	0x000000b0


	//----- nvinfo : EIATTR_CBANK_PARAM_SIZE
	.align		4
.L_11:
        /*0030*/ 	.byte	0x03, 0x19
        /*0032*/ 	.short	0x0008


	//----- nvinfo : EIATTR_PARAM_CBANK
	.align		4
        /*0034*/ 	.byte	0x04, 0x0a
        /*0036*/ 	.short	(.L_13 - .L_12)
	.align		4
.L_12:
        /*0038*/ 	.word	index@(.nv.constant0._Z5helloPj)
        /*003c*/ 	.short	0x0380
        /*003e*/ 	.short	0x0008


	//----- nvinfo : EIATTR_SW_WAR
	.align		4
.L_13:
        /*0040*/ 	.byte	0x04, 0x36
        /*0042*/ 	.short	(.L_15 - .L_14)
.L_14:
        /*0044*/ 	.word	0x00000008
.L_15:


//--------------------- .nv.callgraph             --------------------------
	.section	.nv.callgraph,"",@"SHT_CUDA_CALLGRAPH"
	.align	4
	.sectionentsize	8
	.align		4
        /*0000*/ 	.word	0x00000000
	.align		4
        /*0004*/ 	.word	0xffffffff
	.align		4
        /*0008*/ 	.word	0x00000000
	.align		4
        /*000c*/ 	.word	0xfffffffe
	.align		4
        /*0010*/ 	.word	0x00000000
	.align		4
        /*0014*/ 	.word	0xfffffffd
	.align		4
        /*0018*/ 	.word	0x00000000
	.align		4
        /*001c*/ 	.word	0xfffffffc


//--------------------- .text._Z5helloPj          --------------------------
	.section	.text._Z5helloPj,"ax",@progbits
	.align	128
        .global         _Z5helloPj
        .type           _Z5helloPj,@function
        .size           _Z5helloPj,(.L_x_1 - _Z5helloPj)
        .other          _Z5helloPj,@"STO_CUDA_ENTRY STV_DEFAULT"
_Z5helloPj:
.text._Z5helloPj:
[----:B------:R-:W-:Y:S01]  /*0000*/  LDC R1, c[0x0][0x37c] ;  /* 0x0000df00ff017b82 */ /* 0x000fe20000000800 */
[----:B------:R-:W0:Y:S07]  /*0010*/  S2R R0, SR_TID.X ;  /* 0x0000000000007919 */ /* 0x000e2e0000002100 */
[----:B------:R-:W0:Y:S01]  /*0020*/  S2UR UR6, SR_CTAID.X ;  /* 0x00000000000679c3 */ /* 0x000e220000002500 */
[----:B------:R-:W1:Y:S07]  /*0030*/  LDCU.64 UR4, c[0x0][0x358] ;  /* 0x00006b00ff0477ac */ /* 0x000e6e0008000a00 */
[----:B------:R-:W0:Y:S08]  /*0040*/  LDC R5, c[0x0][0x360] ;  /* 0x0000d800ff057b82 */ /* 0x000e300000000800 */
[----:B------:R-:W2:Y:S01]  /*0050*/  LDC.64 R2, c[0x0][0x380] ;  /* 0x0000e000ff027b82 */ /* 0x000ea20000000a00 */
[----:B0-----:R-:W-:-:S04]  /*0060*/  IMAD R5, R5, UR6, R0 ;  /* 0x0000000605057c24 */ /* 0x001fc8000f8e0200 */
[----:B--2---:R-:W-:-:S05]  /*0070*/  IMAD.WIDE.U32 R2, R5, 0x4, R2 ;  /* 0x0000000405027825 */ /* 0x004fca00078e0002 */
[----:B-1----:R-:W2:Y:S02]  /*0080*/  LDG.E R0, desc[UR4][R2.64] ;  /* 0x0000000402007981 */ /* 0x002ea4000c1e1900 */
[----:B--2---:R-:W-:-:S05]  /*0090*/  IADD3 R5, PT, PT, R0, 0x2, RZ ;  /* 0x0000000200057810 */ /* 0x004fca0007ffe0ff */
[----:B------:R-:W-:Y:S01]  /*00a0*/  STG.E desc[UR4][R2.64], R5 ;  /* 0x0000000502007986 */ /* 0x000fe2000c101904 */
[----:B------:R-:W-:Y:S05]  /*00b0*/  EXIT ;  /* 0x000000000000794d */ /* 0x000fea0003800000 */
.L_x_0:
[----:B------:R-:W-:-:S00]  /*00c0*/  BRA `(.L_x_0) ;  /* 0xfffffffc00fc7947 */ /* 0x000fc0000383ffff */
[----:B------:R-:W-:-:S00]  /*00d0*/  NOP ;  /* 0x0000000000007918 */ /* 0x000fc00000000000 */
        /* <DEDUP_REMOVED lines=10> */
.L_x_1:


//--------------------- .nv.shared.reserved.0     --------------------------
	.section	.nv.shared.reserved.0,"aw",@nobits
	.weak		__nv_reservedSMEM_offset_0_alias
	.size		__nv_reservedSMEM_offset_0_alias, 0, 64
	.other		__nv_reservedSMEM_offset_0_alias,@"STO_CUDA_RESERVED_SHARED STV_DEFAULT"
__nv_reservedSMEM_offset_0_alias:
	.zero		0
	.zero		64


//--------------------- .nv.constant0._Z5helloPj  --------------------------
	.section	.nv.constant0._Z5helloPj,"a",@progbits
	.sectionflags	@""
	.align	4
.nv.constant0._Z5helloPj:
	.zero		904


//--------------------- SYMBOLS --------------------------

	.type		.nv.reservedSmem.offset0,@object
	.size		.nv.reservedSmem.offset0,0x4
